//
// Generated by NVIDIA NVVM Compiler
//
// Compiler Build ID: CL-36424714
// Cuda compilation tools, release 13.0, V13.0.88
// Based on NVVM 20.0.0
//

.version 9.0
.target sm_100
.address_size 64

	// .globl	_Z9mergePassPiS_ii

.visible .entry _Z9mergePassPiS_ii(
	.param .u64 .ptr .align 1 _Z9mergePassPiS_ii_param_0,
	.param .u64 .ptr .align 1 _Z9mergePassPiS_ii_param_1,
	.param .u32 _Z9mergePassPiS_ii_param_2,
	.param .u32 _Z9mergePassPiS_ii_param_3
)
{
	.reg .pred 	%p<20>;
	.reg .b32 	%r<101>;
	.reg .b64 	%rd<31>;

	ld.param.u64 	%rd7, [_Z9mergePassPiS_ii_param_0];
	ld.param.u64 	%rd8, [_Z9mergePassPiS_ii_param_1];
	ld.param.u32 	%r49, [_Z9mergePassPiS_ii_param_2];
	ld.param.u32 	%r50, [_Z9mergePassPiS_ii_param_3];
	cvta.to.global.u64 	%rd1, %rd8;
	cvta.to.global.u64 	%rd2, %rd7;
	mov.u32 	%r51, %ctaid.x;
	mov.u32 	%r52, %ntid.x;
	mov.u32 	%r53, %tid.x;
	mad.lo.s32 	%r54, %r51, %r52, %r53;
	mul.lo.s32 	%r55, %r49, %r54;
	shl.b32 	%r80, %r55, 1;
	setp.ge.s32 	%p1, %r80, %r50;
	@%p1 bra 	$L__BB0_16;
	add.s32 	%r56, %r80, %r49;
	min.s32 	%r2, %r56, %r50;
	add.s32 	%r57, %r56, %r49;
	min.s32 	%r3, %r57, %r50;
	setp.lt.s32 	%p2, %r49, 1;
	setp.ge.s32 	%p3, %r56, %r3;
	or.pred  	%p4, %p2, %p3;
	mov.u32 	%r81, %r2;
	mov.u32 	%r89, %r80;
	@%p4 bra 	$L__BB0_2;
	bra.uni 	$L__BB0_17;
$L__BB0_2:
	setp.ge.s32 	%p10, %r80, %r2;
	@%p10 bra 	$L__BB0_9;
	sub.s32 	%r66, %r2, %r80;
	and.b32  	%r7, %r66, 3;
	setp.eq.s32 	%p11, %r7, 0;
	mov.u32 	%r87, %r80;
	@%p11 bra 	$L__BB0_6;
	neg.s32 	%r83, %r7;
	mov.u32 	%r87, %r80;
$L__BB0_5:
	.pragma "nounroll";
	mul.wide.s32 	%rd15, %r89, 4;
	add.s64 	%rd16, %rd1, %rd15;
	mul.wide.s32 	%rd17, %r87, 4;
	add.s64 	%rd18, %rd2, %rd17;
	add.s32 	%r87, %r87, 1;
	ld.global.u32 	%r67, [%rd18];
	add.s32 	%r89, %r89, 1;
	st.global.u32 	[%rd16], %r67;
	add.s32 	%r83, %r83, 1;
	setp.ne.s32 	%p12, %r83, 0;
	@%p12 bra 	$L__BB0_5;
$L__BB0_6:
	sub.s32 	%r68, %r80, %r2;
	setp.gt.u32 	%p13, %r68, -4;
	@%p13 bra 	$L__BB0_9;
	add.s64 	%rd3, %rd2, 8;
	sub.s32 	%r95, %r87, %r2;
	add.s64 	%rd4, %rd1, 8;
$L__BB0_8:
	mul.wide.s32 	%rd19, %r87, 4;
	add.s64 	%rd20, %rd3, %rd19;
	mul.wide.s32 	%rd21, %r89, 4;
	add.s64 	%rd22, %rd4, %rd21;
	ld.global.u32 	%r69, [%rd20+-8];
	st.global.u32 	[%rd22+-8], %r69;
	ld.global.u32 	%r70, [%rd20+-4];
	st.global.u32 	[%rd22+-4], %r70;
	ld.global.u32 	%r71, [%rd20];
	st.global.u32 	[%rd22], %r71;
	add.s32 	%r87, %r87, 4;
	ld.global.u32 	%r72, [%rd20+4];
	add.s32 	%r89, %r89, 4;
	st.global.u32 	[%rd22+4], %r72;
	add.s32 	%r95, %r95, 4;
	setp.eq.s32 	%p14, %r95, 0;
	@%p14 bra 	$L__BB0_9;
	bra.uni 	$L__BB0_8;
$L__BB0_9:
	setp.ge.s32 	%p15, %r81, %r3;
	@%p15 bra 	$L__BB0_16;
	sub.s32 	%r73, %r3, %r81;
	and.b32  	%r26, %r73, 3;
	setp.eq.s32 	%p16, %r26, 0;
	mov.u32 	%r94, %r81;
	@%p16 bra 	$L__BB0_13;
	neg.s32 	%r90, %r26;
	mov.u32 	%r94, %r81;
$L__BB0_12:
	.pragma "nounroll";
	mul.wide.s32 	%rd23, %r89, 4;
	add.s64 	%rd24, %rd1, %rd23;
	mul.wide.s32 	%rd25, %r94, 4;
	add.s64 	%rd26, %rd2, %rd25;
	add.s32 	%r94, %r94, 1;
	ld.global.u32 	%r74, [%rd26];
	add.s32 	%r89, %r89, 1;
	st.global.u32 	[%rd24], %r74;
	add.s32 	%r90, %r90, 1;
	setp.ne.s32 	%p17, %r90, 0;
	@%p17 bra 	$L__BB0_12;
$L__BB0_13:
	sub.s32 	%r75, %r81, %r3;
	setp.gt.u32 	%p18, %r75, -4;
	@%p18 bra 	$L__BB0_16;
	add.s64 	%rd5, %rd2, 8;
	sub.s32 	%r98, %r94, %r3;
	add.s64 	%rd6, %rd1, 8;
$L__BB0_15:
	mul.wide.s32 	%rd27, %r94, 4;
	add.s64 	%rd28, %rd5, %rd27;
	mul.wide.s32 	%rd29, %r89, 4;
	add.s64 	%rd30, %rd6, %rd29;
	ld.global.u32 	%r76, [%rd28+-8];
	st.global.u32 	[%rd30+-8], %r76;
	ld.global.u32 	%r77, [%rd28+-4];
	st.global.u32 	[%rd30+-4], %r77;
	ld.global.u32 	%r78, [%rd28];
	st.global.u32 	[%rd30], %r78;
	add.s32 	%r94, %r94, 4;
	ld.global.u32 	%r79, [%rd28+4];
	add.s32 	%r89, %r89, 4;
	st.global.u32 	[%rd30+4], %r79;
	add.s32 	%r98, %r98, 4;
	setp.ne.s32 	%p19, %r98, 0;
	@%p19 bra 	$L__BB0_15;
$L__BB0_16:
	ret;
$L__BB0_17:
	mul.wide.s32 	%rd9, %r80, 4;
	add.s64 	%rd10, %rd2, %rd9;
	ld.global.u32 	%r58, [%rd10];
	mul.wide.s32 	%rd11, %r81, 4;
	add.s64 	%rd12, %rd2, %rd11;
	ld.global.u32 	%r60, [%rd12];
	setp.gt.s32 	%p5, %r58, %r60;
	setp.le.s32 	%p6, %r58, %r60;
	selp.u32 	%r62, 1, 0, %p6;
	add.s32 	%r80, %r80, %r62;
	selp.u32 	%r63, 1, 0, %p5;
	add.s32 	%r81, %r81, %r63;
	min.s32 	%r64, %r58, %r60;
	mul.wide.s32 	%rd13, %r89, 4;
	add.s64 	%rd14, %rd1, %rd13;
	st.global.u32 	[%rd14], %r64;
	add.s32 	%r89, %r89, 1;
	setp.lt.s32 	%p7, %r80, %r2;
	setp.lt.s32 	%p8, %r81, %r3;
	and.pred  	%p9, %p7, %p8;
	@%p9 bra 	$L__BB0_17;
	bra.uni 	$L__BB0_2;

}


// ===== COMPILED SASS (sm_100) =====

	.target	sm_100

	.elftype	@"ET_EXEC"


//--------------------- .note.nv.tkinfo           --------------------------
	.section	.note.nv.tkinfo,"",@"SHT_NOTE"
	.sectionflags	@"SHF_NOTE_NV_TKINFO"
	.tkinfo
        /*0018*/ 	.word	0x00000002
        /*0030*/ 	.string	""
        /*0030*/ 	.string	"ptxas"
        /*0030*/ 	.string	"Cuda compilation tools, release 13.0, V13.0.88"
        /*0030*/ 	.string	"Build cuda_13.0.r13.0/compiler.36424714_0"
        /*0030*/ 	.string	"-arch sm_100 -m 64 "



//--------------------- .note.nv.cuinfo           --------------------------
	.section	.note.nv.cuinfo,"",@"SHT_NOTE"
	.sectionflags	@"SHF_NOTE_NV_CUINFO"
        /*0018*/ 	.short	0x0002
        /*001a*/ 	.short	0x0064
        /*001c*/ 	.short	0x0082
	.zero		2


//--------------------- .nv.info                  --------------------------
	.section	.nv.info,"",@"SHT_CUDA_INFO"
	.align	4


	//----- nvinfo : EIATTR_REGCOUNT
	.align		4
        /*0000*/ 	.byte	0x04, 0x2f
        /*0002*/ 	.short	(.L_1 - .L_0)
	.align		4
.L_0:
        /*0004*/ 	.word	index@(_Z9mergePassPiS_ii)
        /*0008*/ 	.word	0x00000018


	//----- nvinfo : EIATTR_FRAME_SIZE
	.align		4
.L_1:
        /*000c*/ 	.byte	0x04, 0x11
        /*000e*/ 	.short	(.L_3 - .L_2)
	.align		4
.L_2:
        /*0010*/ 	.word	index@(_Z9mergePassPiS_ii)
        /*0014*/ 	.word	0x00000000


	//----- nvinfo : EIATTR_MIN_STACK_SIZE
	.align		4
.L_3:
        /*0018*/ 	.byte	0x04, 0x12
        /*001a*/ 	.short	(.L_5 - .L_4)
	.align		4
.L_4:
        /*001c*/ 	.word	index@(_Z9mergePassPiS_ii)
        /*0020*/ 	.word	0x00000000
.L_5:


//--------------------- .nv.compat                --------------------------
	.section	.nv.compat,"",@"SHT_CUDA_COMPAT_INFO"
	.align	4
        /*0000*/ 	.byte	0x02, 0x09, 0x00, 0x00, 0x02, 0x02, 0x01, 0x00, 0x02, 0x05, 0x05, 0x00, 0x03, 0x07, 0x01, 0x01
        /*0010*/ 	.byte	0x02, 0x03, 0x00, 0x00, 0x02, 0x06, 0x01, 0x00, 0x04, 0x0b, 0x08, 0x00, 0x09, 0x00, 0x00, 0x00
        /*0020*/ 	.byte	0x00, 0x00, 0x00, 0x00


//--------------------- .nv.info._Z9mergePassPiS_ii --------------------------
	.section	.nv.info._Z9mergePassPiS_ii,"",@"SHT_CUDA_INFO"
	.sectionflags	@""
	.align	4


	//----- nvinfo : EIATTR_CUDA_API_VERSION
	.align		4
        /*0000*/ 	.byte	0x04, 0x37
        /*0002*/ 	.short	(.L_7 - .L_6)
.L_6:
        /*0004*/ 	.word	0x00000082


	//----- nvinfo : EIATTR_KPARAM_INFO
	.align		4
.L_7:
        /*0008*/ 	.byte	0x04, 0x17
        /*000a*/ 	.short	(.L_9 - .L_8)
.L_8:
        /*000c*/ 	.word	0x00000000
        /*0010*/ 	.short	0x0003
        /*0012*/ 	.short	0x0014
        /*0014*/ 	.byte	0x00, 0xf0, 0x11, 0x00


	//----- nvinfo : EIATTR_KPARAM_INFO
	.align		4
.L_9:
        /*0018*/ 	.byte	0x04, 0x17
        /*001a*/ 	.short	(.L_11 - .L_10)
.L_10:
        /*001c*/ 	.word	0x00000000
        /*0020*/ 	.short	0x0002
        /*0022*/ 	.short	0x0010
        /*0024*/ 	.byte	0x00, 0xf0, 0x11, 0x00


	//----- nvinfo : EIATTR_KPARAM_INFO
	.align		4
.L_11:
        /*0028*/ 	.byte	0x04, 0x17
        /*002a*/ 	.short	(.L_13 - .L_12)
.L_12:
        /*002c*/ 	.word	0x00000000
        /*0030*/ 	.short	0x0001
        /*0032*/ 	.short	0x0008
        /*0034*/ 	.byte	0x00, 0xf5, 0x21, 0x00


	//----- nvinfo : EIATTR_KPARAM_INFO
	.align		4
.L_13:
        /*0038*/ 	.byte	0x04, 0x17
        /*003a*/ 	.short	(.L_15 - .L_14)
.L_14:
        /*003c*/ 	.word	0x00000000
        /*0040*/ 	.short	0x0000
        /*0042*/ 	.short	0x0000
        /*0044*/ 	.byte	0x00, 0xf5, 0x21, 0x00


	//----- nvinfo : EIATTR_SPARSE_MMA_MASK
	.align		4
.L_15:
        /*0048*/ 	.byte	0x03, 0x50
        /*004a*/ 	.short	0x0000


	//----- nvinfo : EIATTR_MAXREG_COUNT
	.align		4
        /*004c*/ 	.byte	0x03, 0x1b
        /*004e*/ 	.short	0x00ff


	//----- nvinfo : EIATTR_MERCURY_ISA_VERSION
	.align		4
        /*0050*/ 	.byte	0x03, 0x5f
        /*0052*/ 	.short	0x0101


	//----- nvinfo : EIATTR_VRC_CTA_INIT_COUNT
	.align		4
        /*0054*/ 	.byte	0x02, 0x4a
	.zero		1
	.zero		1


	//----- nvinfo : EIATTR_EXIT_INSTR_OFFSETS
	.align		4
        /*0058*/ 	.byte	0x04, 0x1c
        /*005a*/ 	.short	(.L_17 - .L_16)


	//   ....[0]....
.L_16:
        /*005c*/ 	.word	0x00000090


	//   ....[1]....
        /*0060*/ 	.word	0x00000590


	//   ....[2]....
        /*0064*/ 	.word	0x000006f0


	//   ....[3]....
        /*0068*/ 	.word	0x00000890


	//----- nvinfo : EIATTR_CRS_STACK_SIZE
	.align		4
.L_17:
        /*006c*/ 	.byte	0x04, 0x1e
        /*006e*/ 	.short	(.L_19 - .L_18)
.L_18:
        /*0070*/ 	.word	0x00000000


	//----- nvinfo : EIATTR_CBANK_PARAM_SIZE
	.align		4
.L_19:
        /*0074*/ 	.byte	0x03, 0x19
        /*0076*/ 	.short	0x0018


	//----- nvinfo : EIATTR_PARAM_CBANK
	.align		4
        /*0078*/ 	.byte	0x04, 0x0a
        /*007a*/ 	.short	(.L_21 - .L_20)
	.align		4
.L_20:
        /*007c*/ 	.word	index@(.nv.constant0._Z9mergePassPiS_ii)
        /*0080*/ 	.short	0x0380
        /*0082*/ 	.short	0x0018


	//----- nvinfo : EIATTR_SW_WAR
	.align		4
.L_21:
        /*0084*/ 	.byte	0x04, 0x36
        /*0086*/ 	.short	(.L_23 - .L_22)
.L_22:
        /*0088*/ 	.word	0x00000008
.L_23:


//--------------------- .nv.callgraph             --------------------------
	.section	.nv.callgraph,"",@"SHT_CUDA_CALLGRAPH"
	.align	4
	.sectionentsize	8
	.align		4
        /*0000*/ 	.word	0x00000000
	.align		4
        /*0004*/ 	.word	0xffffffff
	.align		4
        /*0008*/ 	.word	0x00000000
	.align		4
        /*000c*/ 	.word	0xfffffffe
	.align		4
        /*0010*/ 	.word	0x00000000
	.align		4
        /*0014*/ 	.word	0xfffffffd
	.align		4
        /*0018*/ 	.word	0x00000000
	.align		4
        /*001c*/ 	.word	0xfffffffc


//--------------------- .text._Z9mergePassPiS_ii  --------------------------
	.section	.text._Z9mergePassPiS_ii,"ax",@progbits
	.align	128
        .global         _Z9mergePassPiS_ii
        .type           _Z9mergePassPiS_ii,@function
        .size           _Z9mergePassPiS_ii,(.L_x_14 - _Z9mergePassPiS_ii)
        .other          _Z9mergePassPiS_ii,@"STO_CUDA_ENTRY STV_DEFAULT"
_Z9mergePassPiS_ii:
.text._Z9mergePassPiS_ii:
[----:B------:R-:W-:Y:S01]  /*0000*/  LDC R1, c[0x0][0x37c] ;  /* 0x0000df00ff017b82 */ /* 0x000fe20000000800 */
[----:B------:R-:W0:Y:S07]  /*0010*/  S2R R0, SR_TID.X ;  /* 0x0000000000007919 */ /* 0x000e2e0000002100 */
[----:B------:R-:W0:Y:S08]  /*0020*/  S2UR UR4, SR_CTAID.X ;  /* 0x00000000000479c3 */ /* 0x000e300000002500 */
[----:B------:R-:W0:Y:S08]  /*0030*/  LDC R3, c[0x0][0x360] ;  /* 0x0000d800ff037b82 */ /* 0x000e300000000800 */
[----:B------:R-:W1:Y:S01]  /*0040*/  LDC.64 R8, c[0x0][0x390] ;  /* 0x0000e400ff087b82 */ /* 0x000e620000000a00 */
[----:B0-----:R-:W-:-:S04]  /*0050*/  IMAD R3, R3, UR4, R0 ;  /* 0x0000000403037c24 */ /* 0x001fc8000f8e0200 */
[----:B-1----:R-:W-:-:S04]  /*0060*/  IMAD R3, R3, R8, RZ ;  /* 0x0000000803037224 */ /* 0x002fc800078e02ff */
[----:B------:R-:W-:-:S05]  /*0070*/  IMAD.SHL.U32 R5, R3, 0x2, RZ ;  /* 0x0000000203057824 */ /* 0x000fca00078e00ff */
[----:B------:R-:W-:-:S13]  /*0080*/  ISETP.GE.AND P0, PT, R5, R9, PT ;  /* 0x000000090500720c */ /* 0x000fda0003f06270 */
[----:B------:R-:W-:Y:S05]  /*0090*/  @P0 EXIT ;  /* 0x000000000000094d */ /* 0x000fea0003800000 */
[----:B------:R-:W-:Y:S01]  /*00a0*/  IMAD.IADD R4, R5, 0x1, R8 ;  /* 0x0000000105047824 */ /* 0x000fe200078e0208 */
[----:B------:R-:W0:Y:S01]  /*00b0*/  LDC.64 R6, c[0x0][0x380] ;  /* 0x0000e000ff067b82 */ /* 0x000e220000000a00 */
[----:B------:R-:W1:Y:S01]  /*00c0*/  LDCU.64 UR8, c[0x0][0x358] ;  /* 0x00006b00ff0877ac */ /* 0x000e620008000a00 */
[----:B------:R-:W-:Y:S01]  /*00d0*/  BSSY.RECONVERGENT B0, `(.L_x_0) ;  /* 0x000001c000007945 */ /* 0x000fe20003800200 */
[----:B------:R-:W-:Y:S02]  /*00e0*/  MOV R0, R5 ;  /* 0x0000000500007202 */ /* 0x000fe40000000f00 */
[----:B------:R-:W-:-:S04]  /*00f0*/  VIADDMNMX R2, R4, R8, R9, PT ;  /* 0x0000000804027246 */ /* 0x000fc80003800109 */
[C---:B------:R-:W-:Y:S02]  /*0100*/  ISETP.GE.AND P0, PT, R4.reuse, R2, PT ;  /* 0x000000020400720c */ /* 0x040fe40003f06270 */
[----:B------:R-:W-:Y:S02]  /*0110*/  VIMNMX R4, PT, PT, R4, R9, PT ;  /* 0x0000000904047248 */ /* 0x000fe40003fe0100 */
[----:B------:R-:W-:Y:S02]  /*0120*/  ISETP.LT.OR P0, PT, R8, 0x1, P0 ;  /* 0x000000010800780c */ /* 0x000fe40000701670 */
[----:B------:R-:W2:Y:S01]  /*0130*/  LDC.64 R8, c[0x0][0x388] ;  /* 0x0000e200ff087b82 */ /* 0x000ea20000000a00 */
[----:B------:R-:W-:-:S10]  /*0140*/  IMAD.MOV.U32 R3, RZ, RZ, R4 ;  /* 0x000000ffff037224 */ /* 0x000fd400078e0004 */
[----:B-1----:R-:W-:Y:S05]  /*0150*/  @P0 BRA `(.L_x_1) ;  /* 0x00000000004c0947 */ /* 0x002fea0003800000 */
.L_x_2:
[----:B0-----:R-:W-:-:S04]  /*0160*/  IMAD.WIDE R10, R5, 0x4, R6 ;  /* 0x00000004050a7825 */ /* 0x001fc800078e0206 */
[C---:B------:R-:W-:Y:S02]  /*0170*/  IMAD.WIDE R12, R3.reuse, 0x4, R6 ;  /* 0x00000004030c7825 */ /* 0x040fe400078e0206 */
[----:B------:R-:W3:Y:S04]  /*0180*/  LDG.E R10, desc[UR8][R10.64] ;  /* 0x000000080a0a7981 */ /* 0x000ee8000c1e1900 */
[----:B------:R-:W3:Y:S01]  /*0190*/  LDG.E R13, desc[UR8][R12.64] ;  /* 0x000000080c0d7981 */ /* 0x000ee2000c1e1900 */
[C---:B--2---:R-:W-:Y:S01]  /*01a0*/  IMAD.WIDE R14, R0.reuse, 0x4, R8 ;  /* 0x00000004000e7825 */ /* 0x044fe200078e0208 */
[----:B------:R-:W-:Y:S02]  /*01b0*/  IADD3 R19, PT, PT, R3, 0x1, RZ ;  /* 0x0000000103137810 */ /* 0x000fe40007ffe0ff */
[----:B------:R-:W-:Y:S01]  /*01c0*/  IADD3 R0, PT, PT, R0, 0x1, RZ ;  /* 0x0000000100007810 */ /* 0x000fe20007ffe0ff */
[----:B------:R-:W-:Y:S01]  /*01d0*/  VIADD R17, R5, 0x1 ;  /* 0x0000000105117836 */ /* 0x000fe20000000000 */
[----:B---3--:R-:W-:-:S02]  /*01e0*/  ISETP.GT.AND P0, PT, R10, R13, PT ;  /* 0x0000000d0a00720c */ /* 0x008fc40003f04270 */
[CC--:B------:R-:W-:Y:S02]  /*01f0*/  ISETP.GT.AND P1, PT, R10.reuse, R13.reuse, PT ;  /* 0x0000000d0a00720c */ /* 0x0c0fe40003f24270 */
[----:B------:R-:W-:-:S05]  /*0200*/  VIMNMX R21, PT, PT, R10, R13, PT ;  /* 0x0000000d0a157248 */ /* 0x000fca0003fe0100 */
[----:B------:R1:W-:Y:S04]  /*0210*/  STG.E desc[UR8][R14.64], R21 ;  /* 0x000000150e007986 */ /* 0x0003e8000c101908 */
[----:B------:R-:W-:Y:S02]  /*0220*/  @!P0 IMAD.MOV R19, RZ, RZ, R3 ;  /* 0x000000ffff138224 */ /* 0x000fe400078e0203 */
[----:B------:R-:W-:Y:S02]  /*0230*/  @P1 IMAD.MOV R17, RZ, RZ, R5 ;  /* 0x000000ffff111224 */ /* 0x000fe400078e0205 */
[----:B------:R-:W-:Y:S01]  /*0240*/  IMAD.MOV.U32 R3, RZ, RZ, R19 ;  /* 0x000000ffff037224 */ /* 0x000fe200078e0013 */
[----:B------:R-:W-:Y:S01]  /*0250*/  ISETP.GE.AND P0, PT, R19, R2, PT ;  /* 0x000000021300720c */ /* 0x000fe20003f06270 */
[----:B------:R-:W-:Y:S01]  /*0260*/  IMAD.MOV.U32 R5, RZ, RZ, R17 ;  /* 0x000000ffff057224 */ /* 0x000fe200078e0011 */
[----:B------:R-:W-:-:S13]  /*0270*/  ISETP.LT.AND P1, PT, R17, R4, PT ;  /* 0x000000041100720c */ /* 0x000fda0003f21270 */
[----:B-1----:R-:W-:Y:S05]  /*0280*/  @!P0 BRA P1, `(.L_x_2) ;  /* 0xfffffffc00b48947 */ /* 0x002fea000083ffff */
.L_x_1:
[----:B------:R-:W-:Y:S05]  /*0290*/  BSYNC.RECONVERGENT B0 ;  /* 0x0000000000007941 */ /* 0x000fea0003800200 */
.L_x_0:
[----:B------:R-:W-:Y:S01]  /*02a0*/  ISETP.GE.AND P0, PT, R5, R4, PT ;  /* 0x000000040500720c */ /* 0x000fe20003f06270 */
[----:B------:R-:W-:-:S12]  /*02b0*/  BSSY.RECONVERGENT B0, `(.L_x_3) ;  /* 0x000002c000007945 */ /* 0x000fd80003800200 */
[----:B------:R-:W-:Y:S05]  /*02c0*/  @P0 BRA `(.L_x_4) ;  /* 0x0000000000a80947 */ /* 0x000fea0003800000 */
[----:B0-----:R-:W-:Y:S01]  /*02d0*/  IADD3 R6, PT, PT, R4, -R5, RZ ;  /* 0x8000000504067210 */ /* 0x001fe20007ffe0ff */
[----:B------:R-:W-:Y:S01]  /*02e0*/  IMAD.IADD R7, R5, 0x1, -R4 ;  /* 0x0000000105077824 */ /* 0x000fe200078e0a04 */
[----:B------:R-:W-:Y:S02]  /*02f0*/  BSSY.RECONVERGENT B1, `(.L_x_5) ;  /* 0x0000010000017945 */ /* 0x000fe40003800200 */
[----:B------:R-:W-:Y:S02]  /*0300*/  LOP3.LUT P1, R6, R6, 0x3, RZ, 0xc0, !PT ;  /* 0x0000000306067812 */ /* 0x000fe4000782c0ff */
[----:B------:R-:W-:-:S11]  /*0310*/  ISETP.GT.U32.AND P0, PT, R7, -0x4, PT ;  /* 0xfffffffc0700780c */ /* 0x000fd60003f04070 */
[----:B------:R-:W-:Y:S05]  /*0320*/  @!P1 BRA `(.L_x_6) ;  /* 0x0000000000309947 */ /* 0x000fea0003800000 */
[----:B------:R-:W0:Y:S01]  /*0330*/  LDC.64 R12, c[0x0][0x380] ;  /* 0x0000e000ff0c7b82 */ /* 0x000e220000000a00 */
[----:B------:R-:W-:-:S07]  /*0340*/  IMAD.MOV R14, RZ, RZ, -R6 ;  /* 0x000000ffff0e7224 */ /* 0x000fce00078e0a06 */
[----:B--2---:R-:W1:Y:S02]  /*0350*/  LDC.64 R8, c[0x0][0x388] ;  /* 0x0000e200ff087b82 */ /* 0x004e640000000a00 */
.L_x_7:
[----:B0--3--:R-:W-:-:S06]  /*0360*/  IMAD.WIDE R6, R5, 0x4, R12 ;  /* 0x0000000405067825 */ /* 0x009fcc00078e020c */
[----:B------:R-:W2:Y:S01]  /*0370*/  LDG.E R7, desc[UR8][R6.64] ;  /* 0x0000000806077981 */ /* 0x000ea2000c1e1900 */
[----:B-1----:R-:W-:Y:S01]  /*0380*/  IMAD.WIDE R10, R0, 0x4, R8 ;  /* 0x00000004000a7825 */ /* 0x002fe200078e0208 */
[----:B------:R-:W-:-:S03]  /*0390*/  IADD3 R14, PT, PT, R14, 0x1, RZ ;  /* 0x000000010e0e7810 */ /* 0x000fc60007ffe0ff */
[----:B------:R-:W-:Y:S01]  /*03a0*/  VIADD R5, R5, 0x1 ;  /* 0x0000000105057836 */ /* 0x000fe20000000000 */
[----:B------:R-:W-:Y:S01]  /*03b0*/  ISETP.NE.AND P1, PT, R14, RZ, PT ;  /* 0x000000ff0e00720c */ /* 0x000fe20003f25270 */
[----:B------:R-:W-:Y:S01]  /*03c0*/  VIADD R0, R0, 0x1 ;  /* 0x0000000100007836 */ /* 0x000fe20000000000 */
[----:B--2---:R3:W-:Y:S11]  /*03d0*/  STG.E desc[UR8][R10.64], R7 ;  /* 0x000000070a007986 */ /* 0x0047f6000c101908 */
[----:B------:R-:W-:Y:S05]  /*03e0*/  @P1 BRA `(.L_x_7) ;  /* 0xfffffffc00dc1947 */ /* 0x000fea000383ffff */
.L_x_6:
[----:B------:R-:W-:Y:S05]  /*03f0*/  BSYNC.RECONVERGENT B1 ;  /* 0x0000000000017941 */ /* 0x000fea0003800200 */
.L_x_5:
[----:B------:R-:W-:Y:S05]  /*0400*/  @P0 BRA `(.L_x_4) ;  /* 0x0000000000580947 */ /* 0x000fea0003800000 */
[----:B--2---:R-:W0:Y:S01]  /*0410*/  LDC.64 R8, c[0x0][0x380] ;  /* 0x0000e000ff087b82 */ /* 0x004e220000000a00 */
[----:B------:R-:W-:-:S07]  /*0420*/  IADD3 R4, PT, PT, -R4, R5, RZ ;  /* 0x0000000504047210 */ /* 0x000fce0007ffe1ff */
[----:B---3--:R-:W1:Y:S01]  /*0430*/  LDC.64 R6, c[0x0][0x388] ;  /* 0x0000e200ff067b82 */ /* 0x008e620000000a00 */
[----:B0-----:R-:W-:-:S05]  /*0440*/  IADD3 R8, P0, PT, R8, 0x8, RZ ;  /* 0x0000000808087810 */ /* 0x001fca0007f1e0ff */
[----:B------:R-:W-:Y:S01]  /*0450*/  IMAD.X R9, RZ, RZ, R9, P0 ;  /* 0x000000ffff097224 */ /* 0x000fe200000e0609 */
[----:B-1----:R-:W-:-:S05]  /*0460*/  IADD3 R6, P1, PT, R6, 0x8, RZ ;  /* 0x0000000806067810 */ /* 0x002fca0007f3e0ff */
[----:B------:R-:W-:-:S08]  /*0470*/  IMAD.X R7, RZ, RZ, R7, P1 ;  /* 0x000000ffff077224 */ /* 0x000fd000008e0607 */
.L_x_8:
[----:B------:R-:W-:-:S05]  /*0480*/  IMAD.WIDE R10, R5, 0x4, R8 ;  /* 0x00000004050a7825 */ /* 0x000fca00078e0208 */
[----:B-1----:R-:W2:Y:S01]  /*0490*/  LDG.E R15, desc[UR8][R10.64+-0x8] ;  /* 0xfffff8080a0f7981 */ /* 0x002ea2000c1e1900 */
[----:B------:R-:W-:-:S05]  /*04a0*/  IMAD.WIDE R12, R0, 0x4, R6 ;  /* 0x00000004000c7825 */ /* 0x000fca00078e0206 */
[----:B--2---:R1:W-:Y:S04]  /*04b0*/  STG.E desc[UR8][R12.64+-0x8], R15 ;  /* 0xfffff80f0c007986 */ /* 0x0043e8000c101908 */
[----:B------:R-:W2:Y:S04]  /*04c0*/  LDG.E R17, desc[UR8][R10.64+-0x4] ;  /* 0xfffffc080a117981 */ /* 0x000ea8000c1e1900 */
[----:B--2---:R1:W-:Y:S04]  /*04d0*/  STG.E desc[UR8][R12.64+-0x4], R17 ;  /* 0xfffffc110c007986 */ /* 0x0043e8000c101908 */
[----:B------:R-:W2:Y:S04]  /*04e0*/  LDG.E R19, desc[UR8][R10.64] ;  /* 0x000000080a137981 */ /* 0x000ea8000c1e1900 */
[----:B--2---:R1:W-:Y:S04]  /*04f0*/  STG.E desc[UR8][R12.64], R19 ;  /* 0x000000130c007986 */ /* 0x0043e8000c101908 */
[----:B------:R-:W2:Y:S01]  /*0500*/  LDG.E R21, desc[UR8][R10.64+0x4] ;  /* 0x000004080a157981 */ /* 0x000ea2000c1e1900 */
[----:B------:R-:W-:Y:S01]  /*0510*/  IADD3 R4, PT, PT, R4, 0x4, RZ ;  /* 0x0000000404047810 */ /* 0x000fe20007ffe0ff */
[----:B------:R-:W-:Y:S01]  /*0520*/  VIADD R5, R5, 0x4 ;  /* 0x0000000405057836 */ /* 0x000fe20000000000 */
[----:B------:R-:W-:-:S02]  /*0530*/  IADD3 R0, PT, PT, R0, 0x4, RZ ;  /* 0x0000000400007810 */ /* 0x000fc40007ffe0ff */
[----:B------:R-:W-:Y:S01]  /*0540*/  ISETP.NE.AND P0, PT, R4, RZ, PT ;  /* 0x000000ff0400720c */ /* 0x000fe20003f05270 */
[----:B--2---:R1:W-:-:S12]  /*0550*/  STG.E desc[UR8][R12.64+0x4], R21 ;  /* 0x000004150c007986 */ /* 0x0043d8000c101908 */
[----:B------:R-:W-:Y:S05]  /*0560*/  @P0 BRA `(.L_x_8) ;  /* 0xfffffffc00c40947 */ /* 0x000fea000383ffff */
.L_x_4:
[----:B------:R-:W-:Y:S05]  /*0570*/  BSYNC.RECONVERGENT B0 ;  /* 0x0000000000007941 */ /* 0x000fea0003800200 */
.L_x_3:
[----:B------:R-:W-:-:S13]  /*0580*/  ISETP.GE.AND P0, PT, R3, R2, PT ;  /* 0x000000020300720c */ /* 0x000fda0003f06270 */
[----:B------:R-:W-:Y:S05]  /*0590*/  @P0 EXIT ;  /* 0x000000000000094d */ /* 0x000fea0003800000 */
[C-C-:B------:R-:W-:Y:S01]  /*05a0*/  IMAD.IADD R4, R2.reuse, 0x1, -R3.reuse ;  /* 0x0000000102047824 */ /* 0x140fe200078e0a03 */
[----:B------:R-:W-:Y:S01]  /*05b0*/  IADD3 R5, PT, PT, -R2, R3, RZ ;  /* 0x0000000302057210 */ /* 0x000fe20007ffe1ff */
[----:B------:R-:W-:Y:S01]  /*05c0*/  BSSY.RECONVERGENT B0, `(.L_x_9) ;  /* 0x0000012000007945 */ /* 0x000fe20003800200 */
[----:B-1----:R-:W-:Y:S02]  /*05d0*/  IMAD.MOV.U32 R13, RZ, RZ, R3 ;  /* 0x000000ffff0d7224 */ /* 0x002fe400078e0003 */
[----:B------:R-:W-:Y:S02]  /*05e0*/  LOP3.LUT P1, R4, R4, 0x3, RZ, 0xc0, !PT ;  /* 0x0000000304047812 */ /* 0x000fe4000782c0ff */
[----:B------:R-:W-:-:S11]  /*05f0*/  ISETP.GT.U32.AND P0, PT, R5, -0x4, PT ;  /* 0xfffffffc0500780c */ /* 0x000fd60003f04070 */
[----:B------:R-:W-:Y:S05]  /*0600*/  @!P1 BRA `(.L_x_10) ;  /* 0x0000000000349947 */ /* 0x000fea0003800000 */
[----:B---3--:R-:W1:Y:S01]  /*0610*/  LDC.64 R10, c[0x0][0x380] ;  /* 0x0000e000ff0a7b82 */ /* 0x008e620000000a00 */
[----:B------:R-:W-:Y:S01]  /*0620*/  IADD3 R12, PT, PT, -R4, RZ, RZ ;  /* 0x000000ff040c7210 */ /* 0x000fe20007ffe1ff */
[----:B------:R-:W-:-:S06]  /*0630*/  IMAD.MOV.U32 R13, RZ, RZ, R3 ;  /* 0x000000ffff0d7224 */ /* 0x000fcc00078e0003 */
[----:B0-----:R-:W0:Y:S02]  /*0640*/  LDC.64 R6, c[0x0][0x388] ;  /* 0x0000e200ff067b82 */ /* 0x001e240000000a00 */
.L_x_11:
[----:B-1--4-:R-:W-:-:S06]  /*0650*/  IMAD.WIDE R4, R13, 0x4, R10 ;  /* 0x000000040d047825 */ /* 0x012fcc00078e020a */
[----:B------:R-:W3:Y:S01]  /*0660*/  LDG.E R5, desc[UR8][R4.64] ;  /* 0x0000000804057981 */ /* 0x000ee2000c1e1900 */
[----:B0-2---:R-:W-:Y:S01]  /*0670*/  IMAD.WIDE R8, R0, 0x4, R6 ;  /* 0x0000000400087825 */ /* 0x005fe200078e0206 */
[----:B------:R-:W-:Y:S02]  /*0680*/  IADD3 R12, PT, PT, R12, 0x1, RZ ;  /* 0x000000010c0c7810 */ /* 0x000fe40007ffe0ff */
[----:B------:R-:W-:Y:S01]  /*0690*/  IADD3 R0, PT, PT, R0, 0x1, RZ ;  /* 0x0000000100007810 */ /* 0x000fe20007ffe0ff */
[----:B------:R-:W-:Y:S01]  /*06a0*/  VIADD R13, R13, 0x1 ;  /* 0x000000010d0d7836 */ /* 0x000fe20000000000 */
[----:B------:R-:W-:Y:S01]  /*06b0*/  ISETP.NE.AND P1, PT, R12, RZ, PT ;  /* 0x000000ff0c00720c */ /* 0x000fe20003f25270 */
[----:B---3--:R4:W-:-:S12]  /*06c0*/  STG.E desc[UR8][R8.64], R5 ;  /* 0x0000000508007986 */ /* 0x0089d8000c101908 */
[----:B------:R-:W-:Y:S05]  /*06d0*/  @P1 BRA `(.L_x_11) ;  /* 0xfffffffc00dc1947 */ /* 0x000fea000383ffff */
.L_x_10:
[----:B------:R-:W-:Y:S05]  /*06e0*/  BSYNC.RECONVERGENT B0 ;  /* 0x0000000000007941 */ /* 0x000fea0003800200 */
.L_x_9:
[----:B------:R-:W-:Y:S05]  /*06f0*/  @P0 EXIT ;  /* 0x000000000000094d */ /* 0x000fea0003800000 */
[----:B------:R-:W1:Y:S01]  /*0700*/  LDCU.128 UR4, c[0x0][0x380] ;  /* 0x00007000ff0477ac */ /* 0x000e620008000c00 */
[----:B0-----:R-:W-:Y:S01]  /*0710*/  IMAD.IADD R6, R13, 0x1, -R2 ;  /* 0x000000010d067824 */ /* 0x001fe200078e0a02 */
[----:B-1----:R-:W-:Y:S02]  /*0720*/  UIADD3 UR4, UP0, UPT, UR4, 0x8, URZ ;  /* 0x0000000804047890 */ /* 0x002fe4000ff1e0ff */
[----:B------:R-:W-:Y:S02]  /*0730*/  UIADD3 UR6, UP1, UPT, UR6, 0x8, URZ ;  /* 0x0000000806067890 */ /* 0x000fe4000ff3e0ff */
[----:B------:R-:W-:Y:S02]  /*0740*/  UIADD3.X UR5, UPT, UPT, URZ, UR5, URZ, UP0, !UPT ;  /* 0x00000005ff057290 */ /* 0x000fe400087fe4ff */
[----:B------:R-:W-:-:S12]  /*0750*/  UIADD3.X UR7, UPT, UPT, URZ, UR7, URZ, UP1, !UPT ;  /* 0x00000007ff077290 */ /* 0x000fd80008ffe4ff */
.L_x_12:
[----:B------:R-:W-:Y:S01]  /*0760*/  MOV R2, UR4 ;  /* 0x0000000400027c02 */ /* 0x000fe20008000f00 */
[----:B------:R-:W-:-:S04]  /*0770*/  IMAD.U32 R3, RZ, RZ, UR5 ;  /* 0x00000005ff037e24 */ /* 0x000fc8000f8e00ff */
[----:B------:R-:W-:-:S05]  /*0780*/  IMAD.WIDE R2, R13, 0x4, R2 ;  /* 0x000000040d027825 */ /* 0x000fca00078e0202 */
[----:B0--3--:R-:W3:Y:S01]  /*0790*/  LDG.E R7, desc[UR8][R2.64+-0x8] ;  /* 0xfffff80802077981 */ /* 0x009ee2000c1e1900 */
[----:B------:R-:W-:Y:S01]  /*07a0*/  MOV R4, UR6 ;  /* 0x0000000600047c02 */ /* 0x000fe20008000f00 */
[----:B----4-:R-:W-:-:S04]  /*07b0*/  IMAD.U32 R5, RZ, RZ, UR7 ;  /* 0x00000007ff057e24 */ /* 0x010fc8000f8e00ff */
[----:B------:R-:W-:-:S05]  /*07c0*/  IMAD.WIDE R4, R0, 0x4, R4 ;  /* 0x0000000400047825 */ /* 0x000fca00078e0204 */
[----:B---3--:R0:W-:Y:S04]  /*07d0*/  STG.E desc[UR8][R4.64+-0x8], R7 ;  /* 0xfffff80704007986 */ /* 0x0081e8000c101908 */
[----:B--2---:R-:W2:Y:S04]  /*07e0*/  LDG.E R9, desc[UR8][R2.64+-0x4] ;  /* 0xfffffc0802097981 */ /* 0x004ea8000c1e1900 */
        /* <DEDUP_REMOVED lines=10> */
[----:B------:R-:W-:Y:S05]  /*0890*/  EXIT ;  /* 0x000000000000794d */ /* 0x000fea0003800000 */
.L_x_13:
[----:B------:R-:W-:-:S00]  /*08a0*/  BRA `(.L_x_13) ;  /* 0xfffffffc00fc7947 */ /* 0x000fc0000383ffff */
[----:B------:R-:W-:-:S00]  /*08b0*/  NOP ;  /* 0x0000000000007918 */ /* 0x000fc00000000000 */
        /* <DEDUP_REMOVED lines=12> */
.L_x_14:


//--------------------- .nv.shared.reserved.0     --------------------------
	.section	.nv.shared.reserved.0,"aw",@nobits
	.weak		__nv_reservedSMEM_offset_0_alias
	.size		__nv_reservedSMEM_offset_0_alias, 0, 64
	.other		__nv_reservedSMEM_offset_0_alias,@"STO_CUDA_RESERVED_SHARED STV_DEFAULT"
__nv_reservedSMEM_offset_0_alias:
	.zero		0
	.zero		64


//--------------------- .nv.constant0._Z9mergePassPiS_ii --------------------------
	.section	.nv.constant0._Z9mergePassPiS_ii,"a",@progbits
	.sectionflags	@""
	.align	4
.nv.constant0._Z9mergePassPiS_ii:
	.zero		920


//--------------------- SYMBOLS --------------------------

	.type		.nv.reservedSmem.offset0,@object
	.size		.nv.reservedSmem.offset0,0x4
